//
// Generated by NVIDIA NVVM Compiler
//
// Compiler Build ID: CL-36424714
// Cuda compilation tools, release 13.0, V13.0.88
// Based on NVVM 20.0.0
//

.version 9.0
.target sm_100
.address_size 64

	// .globl	runAdd

.visible .entry runAdd(
	.param .u64 .ptr .align 1 runAdd_param_0,
	.param .u32 runAdd_param_1,
	.param .u64 .ptr .align 1 runAdd_param_2,
	.param .u32 runAdd_param_3,
	.param .u64 .ptr .align 1 runAdd_param_4,
	.param .u32 runAdd_param_5,
	.param .u64 .ptr .align 1 runAdd_param_6,
	.param .u32 runAdd_param_7,
	.param .u64 .ptr .align 1 runAdd_param_8,
	.param .u32 runAdd_param_9,
	.param .u64 .ptr .align 1 runAdd_param_10,
	.param .u32 runAdd_param_11
)
{
	.reg .pred 	%p<26>;
	.reg .b32 	%r<78>;
	.reg .b32 	%f<22>;
	.reg .b64 	%rd<33>;
	.reg .b64 	%fd<10>;

	ld.param.u64 	%rd14, [runAdd_param_0];
	ld.param.u64 	%rd15, [runAdd_param_2];
	ld.param.u64 	%rd16, [runAdd_param_4];
	ld.param.u32 	%r39, [runAdd_param_5];
	ld.param.u64 	%rd17, [runAdd_param_6];
	ld.param.u64 	%rd18, [runAdd_param_8];
	ld.param.u64 	%rd19, [runAdd_param_10];
	cvta.to.global.u64 	%rd1, %rd19;
	cvta.to.global.u64 	%rd2, %rd15;
	cvta.to.global.u64 	%rd3, %rd17;
	cvta.to.global.u64 	%rd4, %rd16;
	cvta.to.global.u64 	%rd5, %rd18;
	mov.u32 	%r40, %ctaid.x;
	mov.u32 	%r41, %nctaid.x;
	mov.u32 	%r42, %ctaid.y;
	mad.lo.s32 	%r1, %r41, %r42, %r40;
	ld.global.u32 	%r2, [%rd5];
	ld.global.u32 	%r43, [%rd5+4];
	mul.lo.s32 	%r3, %r43, %r2;
	ld.global.u32 	%r44, [%rd5+8];
	mul.lo.s32 	%r45, %r3, %r44;
	setp.ge.s32 	%p1, %r1, %r45;
	@%p1 bra 	$L__BB0_28;
	cvta.to.global.u64 	%rd20, %rd14;
	mul.wide.s32 	%rd21, %r1, 4;
	add.s64 	%rd6, %rd20, %rd21;
	ld.global.u32 	%r46, [%rd6];
	setp.lt.s32 	%p2, %r46, 1;
	@%p2 bra 	$L__BB0_28;
	div.s32 	%r4, %r1, %r3;
	mul.lo.s32 	%r47, %r3, %r4;
	sub.s32 	%r5, %r1, %r47;
	mul.hi.s32 	%r48, %r39, 1431655766;
	shr.u32 	%r49, %r48, 31;
	add.s32 	%r6, %r48, %r49;
	setp.lt.s32 	%p3, %r39, 3;
	@%p3 bra 	$L__BB0_28;
	cvt.s32.s16 	%r51, %r5;
	div.s32 	%r52, %r51, %r2;
	mul.lo.s32 	%r53, %r52, %r2;
	sub.s32 	%r54, %r5, %r53;
	cvt.s32.s16 	%r7, %r54;
	cvt.s32.s16 	%r8, %r52;
	cvt.s32.s16 	%r9, %r4;
	add.s32 	%r55, %r39, -3;
	setp.lt.u32 	%p4, %r55, 3;
	mov.b32 	%r77, 0;
	@%p4 bra 	$L__BB0_20;
	and.b32  	%r77, %r6, 1073741822;
	neg.s32 	%r76, %r77;
	add.s64 	%rd32, %rd4, 12;
	add.s64 	%rd31, %rd1, 8;
$L__BB0_5:
	ld.global.u32 	%r13, [%rd32+-12];
	setp.lt.s32 	%p5, %r7, %r13;
	@%p5 bra 	$L__BB0_12;
	sub.s32 	%r14, %r7, %r13;
	ld.global.u32 	%r15, [%rd5];
	setp.ge.s32 	%p6, %r14, %r15;
	@%p6 bra 	$L__BB0_12;
	ld.global.u32 	%r16, [%rd32+-8];
	setp.lt.s32 	%p7, %r8, %r16;
	@%p7 bra 	$L__BB0_12;
	sub.s32 	%r17, %r8, %r16;
	ld.global.u32 	%r18, [%rd5+4];
	setp.ge.s32 	%p8, %r17, %r18;
	@%p8 bra 	$L__BB0_12;
	ld.global.u32 	%r19, [%rd32+-4];
	setp.lt.s32 	%p9, %r9, %r19;
	@%p9 bra 	$L__BB0_12;
	sub.s32 	%r20, %r9, %r19;
	ld.global.u32 	%r56, [%rd5+8];
	setp.ge.s32 	%p10, %r20, %r56;
	@%p10 bra 	$L__BB0_12;
	mad.lo.s32 	%r57, %r17, %r15, %r14;
	mul.lo.s32 	%r58, %r20, %r18;
	mad.lo.s32 	%r59, %r58, %r15, %r57;
	ld.global.u32 	%r60, [%rd6];
	cvt.rn.f32.s32 	%f1, %r60;
	ld.global.f32 	%f2, [%rd3];
	sub.f32 	%f3, %f1, %f2;
	mul.wide.s32 	%rd22, %r59, 4;
	add.s64 	%rd23, %rd2, %rd22;
	ld.global.u32 	%r61, [%rd23];
	cvt.rn.f32.s32 	%f4, %r61;
	ld.global.f32 	%f5, [%rd3+4];
	sub.f32 	%f6, %f4, %f5;
	mul.f32 	%f7, %f3, %f6;
	cvt.f64.f32 	%fd1, %f7;
	ld.global.f64 	%fd2, [%rd31+-8];
	add.f64 	%fd3, %fd2, %fd1;
	st.global.f64 	[%rd31+-8], %fd3;
$L__BB0_12:
	ld.global.u32 	%r21, [%rd32];
	setp.lt.s32 	%p11, %r7, %r21;
	@%p11 bra 	$L__BB0_19;
	sub.s32 	%r22, %r7, %r21;
	ld.global.u32 	%r23, [%rd5];
	setp.ge.s32 	%p12, %r22, %r23;
	@%p12 bra 	$L__BB0_19;
	ld.global.u32 	%r24, [%rd32+4];
	setp.lt.s32 	%p13, %r8, %r24;
	@%p13 bra 	$L__BB0_19;
	sub.s32 	%r25, %r8, %r24;
	ld.global.u32 	%r26, [%rd5+4];
	setp.ge.s32 	%p14, %r25, %r26;
	@%p14 bra 	$L__BB0_19;
	ld.global.u32 	%r27, [%rd32+8];
	setp.lt.s32 	%p15, %r9, %r27;
	@%p15 bra 	$L__BB0_19;
	sub.s32 	%r28, %r9, %r27;
	ld.global.u32 	%r62, [%rd5+8];
	setp.ge.s32 	%p16, %r28, %r62;
	@%p16 bra 	$L__BB0_19;
	mad.lo.s32 	%r63, %r25, %r23, %r22;
	mul.lo.s32 	%r64, %r28, %r26;
	mad.lo.s32 	%r65, %r64, %r23, %r63;
	ld.global.u32 	%r66, [%rd6];
	cvt.rn.f32.s32 	%f8, %r66;
	ld.global.f32 	%f9, [%rd3];
	sub.f32 	%f10, %f8, %f9;
	mul.wide.s32 	%rd24, %r65, 4;
	add.s64 	%rd25, %rd2, %rd24;
	ld.global.u32 	%r67, [%rd25];
	cvt.rn.f32.s32 	%f11, %r67;
	ld.global.f32 	%f12, [%rd3+4];
	sub.f32 	%f13, %f11, %f12;
	mul.f32 	%f14, %f10, %f13;
	cvt.f64.f32 	%fd4, %f14;
	ld.global.f64 	%fd5, [%rd31];
	add.f64 	%fd6, %fd5, %fd4;
	st.global.f64 	[%rd31], %fd6;
$L__BB0_19:
	add.s32 	%r76, %r76, 2;
	add.s64 	%rd32, %rd32, 24;
	add.s64 	%rd31, %rd31, 16;
	setp.ne.s32 	%p17, %r76, 0;
	@%p17 bra 	$L__BB0_5;
$L__BB0_20:
	and.b32  	%r68, %r6, 1;
	setp.eq.b32 	%p18, %r68, 1;
	not.pred 	%p19, %p18;
	@%p19 bra 	$L__BB0_28;
	mul.lo.s32 	%r69, %r77, 3;
	mul.wide.u32 	%rd26, %r69, 4;
	add.s64 	%rd13, %rd4, %rd26;
	ld.global.u32 	%r31, [%rd13];
	setp.lt.s32 	%p20, %r7, %r31;
	@%p20 bra 	$L__BB0_28;
	sub.s32 	%r32, %r7, %r31;
	ld.global.u32 	%r33, [%rd5];
	setp.ge.s32 	%p21, %r32, %r33;
	@%p21 bra 	$L__BB0_28;
	ld.global.u32 	%r34, [%rd13+4];
	setp.lt.s32 	%p22, %r8, %r34;
	@%p22 bra 	$L__BB0_28;
	sub.s32 	%r35, %r8, %r34;
	ld.global.u32 	%r36, [%rd5+4];
	setp.ge.s32 	%p23, %r35, %r36;
	@%p23 bra 	$L__BB0_28;
	ld.global.u32 	%r37, [%rd13+8];
	setp.lt.s32 	%p24, %r9, %r37;
	@%p24 bra 	$L__BB0_28;
	sub.s32 	%r38, %r9, %r37;
	ld.global.u32 	%r70, [%rd5+8];
	setp.ge.s32 	%p25, %r38, %r70;
	@%p25 bra 	$L__BB0_28;
	mad.lo.s32 	%r71, %r35, %r33, %r32;
	mul.lo.s32 	%r72, %r38, %r36;
	mad.lo.s32 	%r73, %r72, %r33, %r71;
	ld.global.u32 	%r74, [%rd6];
	cvt.rn.f32.s32 	%f15, %r74;
	ld.global.f32 	%f16, [%rd3];
	sub.f32 	%f17, %f15, %f16;
	mul.wide.s32 	%rd27, %r73, 4;
	add.s64 	%rd28, %rd2, %rd27;
	ld.global.u32 	%r75, [%rd28];
	cvt.rn.f32.s32 	%f18, %r75;
	ld.global.f32 	%f19, [%rd3+4];
	sub.f32 	%f20, %f18, %f19;
	mul.f32 	%f21, %f17, %f20;
	cvt.f64.f32 	%fd7, %f21;
	mul.wide.u32 	%rd29, %r77, 8;
	add.s64 	%rd30, %rd1, %rd29;
	ld.global.f64 	%fd8, [%rd30];
	add.f64 	%fd9, %fd8, %fd7;
	st.global.f64 	[%rd30], %fd9;
$L__BB0_28:
	ret;

}


// ===== COMPILED SASS (sm_100) =====

	.target	sm_100

	.elftype	@"ET_EXEC"


//--------------------- .note.nv.tkinfo           --------------------------
	.section	.note.nv.tkinfo,"",@"SHT_NOTE"
	.sectionflags	@"SHF_NOTE_NV_TKINFO"
	.tkinfo
        /*0018*/ 	.word	0x00000002
        /*0030*/ 	.string	""
        /*0030*/ 	.string	"ptxas"
        /*0030*/ 	.string	"Cuda compilation tools, release 13.0, V13.0.88"
        /*0030*/ 	.string	"Build cuda_13.0.r13.0/compiler.36424714_0"
        /*0030*/ 	.string	"-arch sm_100 -m 64 "



//--------------------- .note.nv.cuinfo           --------------------------
	.section	.note.nv.cuinfo,"",@"SHT_NOTE"
	.sectionflags	@"SHF_NOTE_NV_CUINFO"
        /*0018*/ 	.short	0x0002
        /*001a*/ 	.short	0x0064
        /*001c*/ 	.short	0x0082
	.zero		2


//--------------------- .nv.info                  --------------------------
	.section	.nv.info,"",@"SHT_CUDA_INFO"
	.align	4


	//----- nvinfo : EIATTR_REGCOUNT
	.align		4
        /*0000*/ 	.byte	0x04, 0x2f
        /*0002*/ 	.short	(.L_1 - .L_0)
	.align		4
.L_0:
        /*0004*/ 	.word	index@(runAdd)
        /*0008*/ 	.word	0x0000001c


	//----- nvinfo : EIATTR_FRAME_SIZE
	.align		4
.L_1:
        /*000c*/ 	.byte	0x04, 0x11
        /*000e*/ 	.short	(.L_3 - .L_2)
	.align		4
.L_2:
        /*0010*/ 	.word	index@(runAdd)
        /*0014*/ 	.word	0x00000000


	//----- nvinfo : EIATTR_MIN_STACK_SIZE
	.align		4
.L_3:
        /*0018*/ 	.byte	0x04, 0x12
        /*001a*/ 	.short	(.L_5 - .L_4)
	.align		4
.L_4:
        /*001c*/ 	.word	index@(runAdd)
        /*0020*/ 	.word	0x00000000
.L_5:


//--------------------- .nv.compat                --------------------------
	.section	.nv.compat,"",@"SHT_CUDA_COMPAT_INFO"
	.align	4
        /*0000*/ 	.byte	0x02, 0x09, 0x00, 0x00, 0x02, 0x02, 0x01, 0x00, 0x02, 0x05, 0x05, 0x00, 0x03, 0x07, 0x01, 0x01
        /*0010*/ 	.byte	0x02, 0x03, 0x00, 0x00, 0x02, 0x06, 0x01, 0x00, 0x04, 0x0b, 0x08, 0x00, 0x01, 0x00, 0x00, 0x00
        /*0020*/ 	.byte	0x00, 0x00, 0x00, 0x00


//--------------------- .nv.info.runAdd           --------------------------
	.section	.nv.info.runAdd,"",@"SHT_CUDA_INFO"
	.sectionflags	@""
	.align	4


	//----- nvinfo : EIATTR_CUDA_API_VERSION
	.align		4
        /*0000*/ 	.byte	0x04, 0x37
        /*0002*/ 	.short	(.L_7 - .L_6)
.L_6:
        /*0004*/ 	.word	0x00000082


	//----- nvinfo : EIATTR_KPARAM_INFO
	.align		4
.L_7:
        /*0008*/ 	.byte	0x04, 0x17
        /*000a*/ 	.short	(.L_9 - .L_8)
.L_8:
        /*000c*/ 	.word	0x00000000
        /*0010*/ 	.short	0x000b
        /*0012*/ 	.short	0x0058
        /*0014*/ 	.byte	0x00, 0xf0, 0x11, 0x00


	//----- nvinfo : EIATTR_KPARAM_INFO
	.align		4
.L_9:
        /*0018*/ 	.byte	0x04, 0x17
        /*001a*/ 	.short	(.L_11 - .L_10)
.L_10:
        /*001c*/ 	.word	0x00000000
        /*0020*/ 	.short	0x000a
        /*0022*/ 	.short	0x0050
        /*0024*/ 	.byte	0x00, 0xf5, 0x21, 0x00


	//----- nvinfo : EIATTR_KPARAM_INFO
	.align		4
.L_11:
        /*0028*/ 	.byte	0x04, 0x17
        /*002a*/ 	.short	(.L_13 - .L_12)
.L_12:
        /*002c*/ 	.word	0x00000000
        /*0030*/ 	.short	0x0009
        /*0032*/ 	.short	0x0048
        /*0034*/ 	.byte	0x00, 0xf0, 0x11, 0x00


	//----- nvinfo : EIATTR_KPARAM_INFO
	.align		4
.L_13:
        /*0038*/ 	.byte	0x04, 0x17
        /*003a*/ 	.short	(.L_15 - .L_14)
.L_14:
        /*003c*/ 	.word	0x00000000
        /*0040*/ 	.short	0x0008
        /*0042*/ 	.short	0x0040
        /*0044*/ 	.byte	0x00, 0xf5, 0x21, 0x00


	//----- nvinfo : EIATTR_KPARAM_INFO
	.align		4
.L_15:
        /*0048*/ 	.byte	0x04, 0x17
        /*004a*/ 	.short	(.L_17 - .L_16)
.L_16:
        /*004c*/ 	.word	0x00000000
        /*0050*/ 	.short	0x0007
        /*0052*/ 	.short	0x0038
        /*0054*/ 	.byte	0x00, 0xf0, 0x11, 0x00


	//----- nvinfo : EIATTR_KPARAM_INFO
	.align		4
.L_17:
        /*0058*/ 	.byte	0x04, 0x17
        /*005a*/ 	.short	(.L_19 - .L_18)
.L_18:
        /*005c*/ 	.word	0x00000000
        /*0060*/ 	.short	0x0006
        /*0062*/ 	.short	0x0030
        /*0064*/ 	.byte	0x00, 0xf5, 0x21, 0x00


	//----- nvinfo : EIATTR_KPARAM_INFO
	.align		4
.L_19:
        /*0068*/ 	.byte	0x04, 0x17
        /*006a*/ 	.short	(.L_21 - .L_20)
.L_20:
        /*006c*/ 	.word	0x00000000
        /*0070*/ 	.short	0x0005
        /*0072*/ 	.short	0x0028
        /*0074*/ 	.byte	0x00, 0xf0, 0x11, 0x00


	//----- nvinfo : EIATTR_KPARAM_INFO
	.align		4
.L_21:
        /*0078*/ 	.byte	0x04, 0x17
        /*007a*/ 	.short	(.L_23 - .L_22)
.L_22:
        /*007c*/ 	.word	0x00000000
        /*0080*/ 	.short	0x0004
        /*0082*/ 	.short	0x0020
        /*0084*/ 	.byte	0x00, 0xf5, 0x21, 0x00


	//----- nvinfo : EIATTR_KPARAM_INFO
	.align		4
.L_23:
        /*0088*/ 	.byte	0x04, 0x17
        /*008a*/ 	.short	(.L_25 - .L_24)
.L_24:
        /*008c*/ 	.word	0x00000000
        /*0090*/ 	.short	0x0003
        /*0092*/ 	.short	0x0018
        /*0094*/ 	.byte	0x00, 0xf0, 0x11, 0x00


	//----- nvinfo : EIATTR_KPARAM_INFO
	.align		4
.L_25:
        /*0098*/ 	.byte	0x04, 0x17
        /*009a*/ 	.short	(.L_27 - .L_26)
.L_26:
        /*009c*/ 	.word	0x00000000
        /*00a0*/ 	.short	0x0002
        /*00a2*/ 	.short	0x0010
        /*00a4*/ 	.byte	0x00, 0xf5, 0x21, 0x00


	//----- nvinfo : EIATTR_KPARAM_INFO
	.align		4
.L_27:
        /*00a8*/ 	.byte	0x04, 0x17
        /*00aa*/ 	.short	(.L_29 - .L_28)
.L_28:
        /*00ac*/ 	.word	0x00000000
        /*00b0*/ 	.short	0x0001
        /*00b2*/ 	.short	0x0008
        /*00b4*/ 	.byte	0x00, 0xf0, 0x11, 0x00


	//----- nvinfo : EIATTR_KPARAM_INFO
	.align		4
.L_29:
        /*00b8*/ 	.byte	0x04, 0x17
        /*00ba*/ 	.short	(.L_31 - .L_30)
.L_30:
        /*00bc*/ 	.word	0x00000000
        /*00c0*/ 	.short	0x0000
        /*00c2*/ 	.short	0x0000
        /*00c4*/ 	.byte	0x00, 0xf5, 0x21, 0x00


	//----- nvinfo : EIATTR_SPARSE_MMA_MASK
	.align		4
.L_31:
        /*00c8*/ 	.byte	0x03, 0x50
        /*00ca*/ 	.short	0x0000


	//----- nvinfo : EIATTR_MAXREG_COUNT
	.align		4
        /*00cc*/ 	.byte	0x03, 0x1b
        /*00ce*/ 	.short	0x00ff


	//----- nvinfo : EIATTR_MERCURY_ISA_VERSION
	.align		4
        /*00d0*/ 	.byte	0x03, 0x5f
        /*00d2*/ 	.short	0x0101


	//----- nvinfo : EIATTR_VRC_CTA_INIT_COUNT
	.align		4
        /*00d4*/ 	.byte	0x02, 0x4a
	.zero		1
	.zero		1


	//----- nvinfo : EIATTR_EXIT_INSTR_OFFSETS
	.align		4
        /*00d8*/ 	.byte	0x04, 0x1c
        /*00da*/ 	.short	(.L_33 - .L_32)


	//   ....[0]....
.L_32:
        /*00dc*/ 	.word	0x000000d0


	//   ....[1]....
        /*00e0*/ 	.word	0x00000120


	//   ....[2]....
        /*00e4*/ 	.word	0x00000230


	//   ....[3]....
        /*00e8*/ 	.word	0x00000be0


	//   ....[4]....
        /*00ec*/ 	.word	0x00000c40


	//   ....[5]....
        /*00f0*/ 	.word	0x00000c90


	//   ....[6]....
        /*00f4*/ 	.word	0x00000cc0


	//   ....[7]....
        /*00f8*/ 	.word	0x00000d00


	//   ....[8]....
        /*00fc*/ 	.word	0x00000d30


	//   ....[9]....
        /*0100*/ 	.word	0x00000d70


	//   ....[10]....
        /*0104*/ 	.word	0x00000ed0


	//----- nvinfo : EIATTR_CBANK_PARAM_SIZE
	.align		4
.L_33:
        /*0108*/ 	.byte	0x03, 0x19
        /*010a*/ 	.short	0x005c


	//----- nvinfo : EIATTR_PARAM_CBANK
	.align		4
        /*010c*/ 	.byte	0x04, 0x0a
        /*010e*/ 	.short	(.L_35 - .L_34)
	.align		4
.L_34:
        /*0110*/ 	.word	index@(.nv.constant0.runAdd)
        /*0114*/ 	.short	0x0380
        /*0116*/ 	.short	0x005c


	//----- nvinfo : EIATTR_SW_WAR
	.align		4
.L_35:
        /*0118*/ 	.byte	0x04, 0x36
        /*011a*/ 	.short	(.L_37 - .L_36)
.L_36:
        /*011c*/ 	.word	0x00000008
.L_37:


//--------------------- .nv.callgraph             --------------------------
	.section	.nv.callgraph,"",@"SHT_CUDA_CALLGRAPH"
	.align	4
	.sectionentsize	8
	.align		4
        /*0000*/ 	.word	0x00000000
	.align		4
        /*0004*/ 	.word	0xffffffff
	.align		4
        /*0008*/ 	.word	0x00000000
	.align		4
        /*000c*/ 	.word	0xfffffffe
	.align		4
        /*0010*/ 	.word	0x00000000
	.align		4
        /*0014*/ 	.word	0xfffffffd
	.align		4
        /*0018*/ 	.word	0x00000000
	.align		4
        /*001c*/ 	.word	0xfffffffc


//--------------------- .text.runAdd              --------------------------
	.section	.text.runAdd,"ax",@progbits
	.align	128
        .global         runAdd
        .type           runAdd,@function
        .size           runAdd,(.L_x_5 - runAdd)
        .other          runAdd,@"STO_CUDA_ENTRY STV_DEFAULT"
runAdd:
.text.runAdd:
[----:B------:R-:W-:Y:S08]  /*0000*/  LDC R1, c[0x0][0x37c] ;  /* 0x0000df00ff017b82 */ /* 0x000ff00000000800 */
[----:B------:R-:W0:Y:S01]  /*0010*/  LDC.64 R2, c[0x0][0x3c0] ;  /* 0x0000f000ff027b82 */ /* 0x000e220000000a00 */
[----:B------:R-:W0:Y:S02]  /*0020*/  LDCU.64 UR8, c[0x0][0x358] ;  /* 0x00006b00ff0877ac */ /* 0x000e240008000a00 */
[----:B0-----:R-:W2:Y:S04]  /*0030*/  LDG.E R0, desc[UR8][R2.64] ;  /* 0x0000000802007981 */ /* 0x001ea8000c1e1900 */
[----:B------:R-:W2:Y:S04]  /*0040*/  LDG.E R5, desc[UR8][R2.64+0x4] ;  /* 0x0000040802057981 */ /* 0x000ea8000c1e1900 */
[----:B------:R-:W3:Y:S01]  /*0050*/  LDG.E R9, desc[UR8][R2.64+0x8] ;  /* 0x0000080802097981 */ /* 0x000ee2000c1e1900 */
[----:B------:R-:W0:Y:S01]  /*0060*/  S2UR UR4, SR_CTAID.X ;  /* 0x00000000000479c3 */ /* 0x000e220000002500 */
[----:B------:R-:W0:Y:S07]  /*0070*/  S2R R6, SR_CTAID.Y ;  /* 0x0000000000067919 */ /* 0x000e2e0000002600 */
[----:B------:R-:W0:Y:S02]  /*0080*/  LDC R7, c[0x0][0x370] ;  /* 0x0000dc00ff077b82 */ /* 0x000e240000000800 */
[----:B0-----:R-:W-:-:S02]  /*0090*/  IMAD R7, R7, R6, UR4 ;  /* 0x0000000407077e24 */ /* 0x001fc4000f8e0206 */
[----:B--2---:R-:W-:-:S04]  /*00a0*/  IMAD R4, R0, R5, RZ ;  /* 0x0000000500047224 */ /* 0x004fc800078e02ff */
[----:B---3--:R-:W-:-:S05]  /*00b0*/  IMAD R6, R4, R9, RZ ;  /* 0x0000000904067224 */ /* 0x008fca00078e02ff */
[----:B------:R-:W-:-:S13]  /*00c0*/  ISETP.GE.AND P0, PT, R7, R6, PT ;  /* 0x000000060700720c */ /* 0x000fda0003f06270 */
[----:B------:R-:W-:Y:S05]  /*00d0*/  @P0 EXIT ;  /* 0x000000000000094d */ /* 0x000fea0003800000 */
[----:B------:R-:W0:Y:S02]  /*00e0*/  LDC.64 R2, c[0x0][0x380] ;  /* 0x0000e000ff027b82 */ /* 0x000e240000000a00 */
[----:B0-----:R-:W-:-:S05]  /*00f0*/  IMAD.WIDE R2, R7, 0x4, R2 ;  /* 0x0000000407027825 */ /* 0x001fca00078e0202 */
[----:B------:R-:W2:Y:S02]  /*0100*/  LDG.E R5, desc[UR8][R2.64] ;  /* 0x0000000802057981 */ /* 0x000ea4000c1e1900 */
[----:B--2---:R-:W-:-:S13]  /*0110*/  ISETP.GE.AND P0, PT, R5, 0x1, PT ;  /* 0x000000010500780c */ /* 0x004fda0003f06270 */
[----:B------:R-:W-:Y:S05]  /*0120*/  @!P0 EXIT ;  /* 0x000000000000894d */ /* 0x000fea0003800000 */
[-C--:B------:R-:W-:Y:S01]  /*0130*/  IABS R13, R4.reuse ;  /* 0x00000004000d7213 */ /* 0x080fe20000000000 */
[----:B------:R-:W0:Y:S01]  /*0140*/  LDC R5, c[0x0][0x3a8] ;  /* 0x0000ea00ff057b82 */ /* 0x000e220000000800 */
[----:B------:R-:W-:Y:S02]  /*0150*/  IABS R12, R4 ;  /* 0x00000004000c7213 */ /* 0x000fe40000000000 */
[----:B------:R-:W1:Y:S03]  /*0160*/  I2F.RP R6, R13 ;  /* 0x0000000d00067306 */ /* 0x000e660000209400 */
[----:B------:R-:W-:-:S05]  /*0170*/  IMAD.MOV R12, RZ, RZ, -R12 ;  /* 0x000000ffff0c7224 */ /* 0x000fca00078e0a0c */
[----:B-1----:R-:W1:Y:S01]  /*0180*/  MUFU.RCP R6, R6 ;  /* 0x0000000600067308 */ /* 0x002e620000001000 */
[----:B0-----:R-:W-:Y:S01]  /*0190*/  ISETP.GE.AND P0, PT, R5, 0x3, PT ;  /* 0x000000030500780c */ /* 0x001fe20003f06270 */
[----:B-1----:R-:W-:-:S06]  /*01a0*/  VIADD R8, R6, 0xffffffe ;  /* 0x0ffffffe06087836 */ /* 0x002fcc0000000000 */
[----:B------:R0:W1:Y:S02]  /*01b0*/  F2I.FTZ.U32.TRUNC.NTZ R9, R8 ;  /* 0x0000000800097305 */ /* 0x000064000021f000 */
[----:B0-----:R-:W-:Y:S02]  /*01c0*/  HFMA2 R8, -RZ, RZ, 0, 0 ;  /* 0x00000000ff087431 */ /* 0x001fe400000001ff */
[----:B-1----:R-:W-:-:S04]  /*01d0*/  IMAD.MOV R10, RZ, RZ, -R9 ;  /* 0x000000ffff0a7224 */ /* 0x002fc800078e0a09 */
[----:B------:R-:W-:Y:S01]  /*01e0*/  IMAD R11, R10, R13, RZ ;  /* 0x0000000d0a0b7224 */ /* 0x000fe200078e02ff */
[----:B------:R-:W-:-:S03]  /*01f0*/  IABS R10, R7 ;  /* 0x00000007000a7213 */ /* 0x000fc60000000000 */
[----:B------:R-:W-:-:S04]  /*0200*/  IMAD.HI.U32 R9, R9, R11, R8 ;  /* 0x0000000b09097227 */ /* 0x000fc800078e0008 */
[----:B------:R-:W-:Y:S02]  /*0210*/  IMAD.MOV.U32 R11, RZ, RZ, R10 ;  /* 0x000000ffff0b7224 */ /* 0x000fe400078e000a */
[----:B------:R-:W-:Y:S01]  /*0220*/  IMAD.MOV.U32 R8, RZ, RZ, R12 ;  /* 0x000000ffff087224 */ /* 0x000fe200078e000c */
[----:B------:R-:W-:Y:S06]  /*0230*/  @!P0 EXIT ;  /* 0x000000000000894d */ /* 0x000fec0003800000 */
[----:B------:R-:W-:Y:S01]  /*0240*/  IMAD.HI.U32 R10, R9, R11, RZ ;  /* 0x0000000b090a7227 */ /* 0x000fe200078e00ff */
[----:B------:R-:W-:-:S03]  /*0250*/  IABS R6, R0 ;  /* 0x0000000000067213 */ /* 0x000fc60000000000 */
[----:B------:R-:W-:Y:S02]  /*0260*/  IMAD R8, R10, R8, R11 ;  /* 0x000000080a087224 */ /* 0x000fe400078e020b */
[----:B------:R-:W0:Y:S03]  /*0270*/  I2F.RP R11, R6 ;  /* 0x00000006000b7306 */ /* 0x000e260000209400 */
[----:B------:R-:W-:-:S05]  /*0280*/  ISETP.GT.U32.AND P2, PT, R13, R8, PT ;  /* 0x000000080d00720c */ /* 0x000fca0003f44070 */
[----:B0-----:R-:W0:Y:S08]  /*0290*/  MUFU.RCP R11, R11 ;  /* 0x0000000b000b7308 */ /* 0x001e300000001000 */
[----:B------:R-:W-:Y:S01]  /*02a0*/  @!P2 IADD3 R8, PT, PT, R8, -R13, RZ ;  /* 0x8000000d0808a210 */ /* 0x000fe20007ffe0ff */
[----:B------:R-:W-:Y:S01]  /*02b0*/  @!P2 VIADD R10, R10, 0x1 ;  /* 0x000000010a0aa836 */ /* 0x000fe20000000000 */
[----:B------:R-:W-:-:S02]  /*02c0*/  ISETP.NE.AND P2, PT, R4, RZ, PT ;  /* 0x000000ff0400720c */ /* 0x000fc40003f45270 */
[----:B------:R-:W-:Y:S02]  /*02d0*/  ISETP.GE.U32.AND P0, PT, R8, R13, PT ;  /* 0x0000000d0800720c */ /* 0x000fe40003f06070 */
[----:B------:R-:W-:Y:S02]  /*02e0*/  LOP3.LUT R8, R7, R4, RZ, 0x3c, !PT ;  /* 0x0000000407087212 */ /* 0x000fe400078e3cff */
[----:B------:R-:W-:Y:S02]  /*02f0*/  IABS R13, R0 ;  /* 0x00000000000d7213 */ /* 0x000fe40000000000 */
[----:B------:R-:W-:-:S03]  /*0300*/  ISETP.GE.AND P1, PT, R8, RZ, PT ;  /* 0x000000ff0800720c */ /* 0x000fc60003f26270 */
[----:B------:R-:W-:Y:S01]  /*0310*/  IMAD.MOV R13, RZ, RZ, -R13 ;  /* 0x000000ffff0d7224 */ /* 0x000fe200078e0a0d */
[----:B0-----:R-:W-:-:S03]  /*0320*/  IADD3 R8, PT, PT, R11, 0xffffffe, RZ ;  /* 0x0ffffffe0b087810 */ /* 0x001fc60007ffe0ff */
[----:B------:R-:W-:Y:S02]  /*0330*/  @P0 VIADD R10, R10, 0x1 ;  /* 0x000000010a0a0836 */ /* 0x000fe40000000000 */
[----:B------:R-:W-:Y:S01]  /*0340*/  IMAD.MOV R11, RZ, RZ, -R4 ;  /* 0x000000ffff0b7224 */ /* 0x000fe200078e0a04 */
[----:B------:R0:W1:Y:S03]  /*0350*/  F2I.FTZ.U32.TRUNC.NTZ R9, R8 ;  /* 0x0000000800097305 */ /* 0x000066000021f000 */
[----:B------:R-:W-:Y:S01]  /*0360*/  @!P1 IMAD.MOV R10, RZ, RZ, -R10 ;  /* 0x000000ffff0a9224 */ /* 0x000fe200078e0a0a */
[----:B------:R-:W-:-:S05]  /*0370*/  @!P2 LOP3.LUT R10, RZ, R4, RZ, 0x33, !PT ;  /* 0x00000004ff0aa212 */ /* 0x000fca00078e33ff */
[----:B------:R-:W-:Y:S02]  /*0380*/  IMAD R12, R10, R11, R7 ;  /* 0x0000000b0a0c7224 */ /* 0x000fe400078e0207 */
[----:B0-----:R-:W-:-:S03]  /*0390*/  IMAD.MOV.U32 R8, RZ, RZ, RZ ;  /* 0x000000ffff087224 */ /* 0x001fc600078e00ff */
[----:B------:R-:W-:Y:S02]  /*03a0*/  PRMT R7, R12, 0x9910, RZ ;  /* 0x000099100c077816 */ /* 0x000fe400000000ff */
[----:B-1----:R-:W-:Y:S02]  /*03b0*/  IADD3 R11, PT, PT, RZ, -R9, RZ ;  /* 0x80000009ff0b7210 */ /* 0x002fe40007ffe0ff */
[----:B------:R-:W-:Y:S02]  /*03c0*/  IABS R4, R7 ;  /* 0x0000000700047213 */ /* 0x000fe40000000000 */
[----:B------:R-:W-:Y:S01]  /*03d0*/  LOP3.LUT R7, R7, R0, RZ, 0x3c, !PT ;  /* 0x0000000007077212 */ /* 0x000fe200078e3cff */
[----:B------:R-:W-:-:S03]  /*03e0*/  IMAD R11, R11, R6, RZ ;  /* 0x000000060b0b7224 */ /* 0x000fc600078e02ff */
[----:B------:R-:W-:Y:S01]  /*03f0*/  ISETP.GE.AND P1, PT, R7, RZ, PT ;  /* 0x000000ff0700720c */ /* 0x000fe20003f26270 */
[----:B------:R-:W-:Y:S01]  /*0400*/  IMAD.HI.U32 R8, R9, R11, R8 ;  /* 0x0000000b09087227 */ /* 0x000fe200078e0008 */
[----:B------:R-:W-:Y:S02]  /*0410*/  MOV R9, R4 ;  /* 0x0000000400097202 */ /* 0x000fe40000000f00 */
[----:B------:R-:W-:Y:S01]  /*0420*/  PRMT R11, R10, 0x9910, RZ ;  /* 0x000099100a0b7816 */ /* 0x000fe200000000ff */
[----:B------:R-:W-:Y:S02]  /*0430*/  IMAD.MOV.U32 R4, RZ, RZ, R13 ;  /* 0x000000ffff047224 */ /* 0x000fe400078e000d */
[----:B------:R-:W-:-:S04]  /*0440*/  IMAD.HI.U32 R8, R8, R9, RZ ;  /* 0x0000000908087227 */ /* 0x000fc800078e00ff */
[----:B------:R-:W-:-:S05]  /*0450*/  IMAD R9, R8, R4, R9 ;  /* 0x0000000408097224 */ /* 0x000fca00078e0209 */
[----:B------:R-:W-:-:S13]  /*0460*/  ISETP.GT.U32.AND P2, PT, R6, R9, PT ;  /* 0x000000090600720c */ /* 0x000fda0003f44070 */
[----:B------:R-:W-:Y:S01]  /*0470*/  @!P2 IMAD.IADD R9, R9, 0x1, -R6 ;  /* 0x000000010909a824 */ /* 0x000fe200078e0a06 */
[----:B------:R-:W-:Y:S02]  /*0480*/  @!P2 IADD3 R8, PT, PT, R8, 0x1, RZ ;  /* 0x000000010808a810 */ /* 0x000fe40007ffe0ff */
[----:B------:R-:W-:Y:S02]  /*0490*/  ISETP.NE.AND P2, PT, R0, RZ, PT ;  /* 0x000000ff0000720c */ /* 0x000fe40003f45270 */
[----:B------:R-:W-:Y:S01]  /*04a0*/  ISETP.GE.U32.AND P0, PT, R9, R6, PT ;  /* 0x000000060900720c */ /* 0x000fe20003f06070 */
[C---:B------:R-:W-:Y:S02]  /*04b0*/  VIADD R6, R5.reuse, 0xfffffffd ;  /* 0xfffffffd05067836 */ /* 0x040fe40000000000 */
[----:B------:R-:W-:-:S05]  /*04c0*/  IMAD.HI R5, R5, 0x55555556, RZ ;  /* 0x5555555605057827 */ /* 0x000fca00078e02ff */
[----:B------:R-:W-:-:S05]  /*04d0*/  LEA.HI R10, R5, R5, RZ, 0x1 ;  /* 0x00000005050a7211 */ /* 0x000fca00078f08ff */
[----:B------:R-:W-:Y:S01]  /*04e0*/  @P0 VIADD R8, R8, 0x1 ;  /* 0x0000000108080836 */ /* 0x000fe20000000000 */
[----:B------:R-:W-:-:S03]  /*04f0*/  ISETP.GE.U32.AND P0, PT, R6, 0x3, PT ;  /* 0x000000030600780c */ /* 0x000fc60003f06070 */
[----:B------:R-:W-:Y:S01]  /*0500*/  @!P1 IMAD.MOV R8, RZ, RZ, -R8 ;  /* 0x000000ffff089224 */ /* 0x000fe200078e0a08 */
[----:B------:R-:W-:-:S04]  /*0510*/  @!P2 LOP3.LUT R8, RZ, R0, RZ, 0x33, !PT ;  /* 0x00000000ff08a212 */ /* 0x000fc800078e33ff */
[----:B------:R-:W-:-:S05]  /*0520*/  IADD3 R7, PT, PT, -R8, RZ, RZ ;  /* 0x000000ff08077210 */ /* 0x000fca0007ffe1ff */
[----:B------:R-:W-:Y:S01]  /*0530*/  IMAD R4, R0, R7, R12 ;  /* 0x0000000700047224 */ /* 0x000fe200078e020c */
[----:B------:R-:W-:Y:S01]  /*0540*/  PRMT R12, R8, 0x9910, RZ ;  /* 0x00009910080c7816 */ /* 0x000fe200000000ff */
[----:B------:R-:W-:-:S03]  /*0550*/  IMAD.MOV.U32 R0, RZ, RZ, RZ ;  /* 0x000000ffff007224 */ /* 0x000fc600078e00ff */
[----:B------:R-:W-:Y:S01]  /*0560*/  PRMT R13, R4, 0x9910, RZ ;  /* 0x00009910040d7816 */ /* 0x000fe200000000ff */
[----:B------:R-:W-:Y:S06]  /*0570*/  @!P0 BRA `(.L_x_0) ;  /* 0x0000000400908947 */ /* 0x000fec0003800000 */
[----:B------:R-:W0:Y:S01]  /*0580*/  LDCU.64 UR6, c[0x0][0x3a0] ;  /* 0x00007400ff0677ac */ /* 0x000e220008000a00 */
[----:B------:R-:W1:Y:S01]  /*0590*/  LDC.64 R4, c[0x0][0x390] ;  /* 0x0000e400ff047b82 */ /* 0x000e620000000a00 */
[----:B------:R-:W-:Y:S01]  /*05a0*/  LOP3.LUT R0, R10, 0x3ffffffe, RZ, 0xc0, !PT ;  /* 0x3ffffffe0a007812 */ /* 0x000fe200078ec0ff */
[----:B------:R-:W2:Y:S03]  /*05b0*/  LDCU.64 UR4, c[0x0][0x3d0] ;  /* 0x00007a00ff0477ac */ /* 0x000ea60008000a00 */
[----:B------:R-:W-:Y:S01]  /*05c0*/  IADD3 R14, PT, PT, -R0, RZ, RZ ;  /* 0x000000ff000e7210 */ /* 0x000fe20007ffe1ff */
[----:B0-----:R-:W-:Y:S02]  /*05d0*/  UIADD3 UR6, UP0, UPT, UR6, 0xc, URZ ;  /* 0x0000000c06067890 */ /* 0x001fe4000ff1e0ff */
[----:B--2---:R-:W-:Y:S02]  /*05e0*/  UIADD3 UR4, UP1, UPT, UR4, 0x8, URZ ;  /* 0x0000000804047890 */ /* 0x004fe4000ff3e0ff */
[----:B------:R-:W-:-:S02]  /*05f0*/  UIADD3.X UR7, UPT, UPT, URZ, UR7, URZ, UP0, !UPT ;  /* 0x00000007ff077290 */ /* 0x000fc400087fe4ff */
[----:B------:R-:W-:Y:S01]  /*0600*/  IMAD.U32 R6, RZ, RZ, UR6 ;  /* 0x00000006ff067e24 */ /* 0x000fe2000f8e00ff */
[----:B------:R-:W-:Y:S01]  /*0610*/  UIADD3.X UR5, UPT, UPT, URZ, UR5, URZ, UP1, !UPT ;  /* 0x00000005ff057290 */ /* 0x000fe20008ffe4ff */
[----:B------:R-:W-:Y:S02]  /*0620*/  IMAD.U32 R8, RZ, RZ, UR4 ;  /* 0x00000004ff087e24 */ /* 0x000fe4000f8e00ff */
[----:B------:R-:W-:-:S03]  /*0630*/  MOV R7, UR7 ;  /* 0x0000000700077c02 */ /* 0x000fc60008000f00 */
[----:B------:R-:W-:-:S07]  /*0640*/  IMAD.U32 R9, RZ, RZ, UR5 ;  /* 0x00000005ff097e24 */ /* 0x000fce000f8e00ff */
.L_x_3:
[----:B------:R-:W2:Y:S01]  /*0650*/  LDG.E R16, desc[UR8][R6.64+-0xc] ;  /* 0xfffff40806107981 */ /* 0x000ea2000c1e1900 */
[----:B------:R-:W-:-:S05]  /*0660*/  VIADD R14, R14, 0x2 ;  /* 0x000000020e0e7836 */ /* 0x000fca0000000000 */
[----:B------:R-:W-:Y:S02]  /*0670*/  ISETP.NE.AND P0, PT, R14, RZ, PT ;  /* 0x000000ff0e00720c */ /* 0x000fe40003f05270 */
[----:B--2---:R-:W-:-:S13]  /*0680*/  ISETP.GE.AND P1, PT, R13, R16, PT ;  /* 0x000000100d00720c */ /* 0x004fda0003f26270 */
[----:B------:R-:W-:Y:S05]  /*0690*/  @!P1 BRA `(.L_x_1) ;  /* 0x0000000000949947 */ /* 0x000fea0003800000 */
[----:B------:R-:W0:Y:S02]  /*06a0*/  LDC.64 R20, c[0x0][0x3c0] ;  /* 0x0000f000ff147b82 */ /* 0x000e240000000a00 */
[----:B0-----:R-:W2:Y:S01]  /*06b0*/  LDG.E R15, desc[UR8][R20.64] ;  /* 0x00000008140f7981 */ /* 0x001ea2000c1e1900 */
[----:B------:R-:W-:-:S04]  /*06c0*/  IADD3 R24, PT, PT, R13, -R16, RZ ;  /* 0x800000100d187210 */ /* 0x000fc80007ffe0ff */
[----:B--2---:R-:W-:-:S13]  /*06d0*/  ISETP.GE.AND P1, PT, R24, R15, PT ;  /* 0x0000000f1800720c */ /* 0x004fda0003f26270 */
[----:B------:R-:W-:Y:S05]  /*06e0*/  @P1 BRA `(.L_x_1) ;  /* 0x0000000000801947 */ /* 0x000fea0003800000 */
[----:B------:R-:W2:Y:S02]  /*06f0*/  LDG.E R17, desc[UR8][R6.64+-0x8] ;  /* 0xfffff80806117981 */ /* 0x000ea4000c1e1900 */
[----:B--2---:R-:W-:-:S13]  /*0700*/  ISETP.GE.AND P1, PT, R12, R17, PT ;  /* 0x000000110c00720c */ /* 0x004fda0003f26270 */
[----:B------:R-:W-:Y:S05]  /*0710*/  @!P1 BRA `(.L_x_1) ;  /* 0x0000000000749947 */ /* 0x000fea0003800000 */
[----:B------:R-:W2:Y:S01]  /*0720*/  LDG.E R22, desc[UR8][R20.64+0x4] ;  /* 0x0000040814167981 */ /* 0x000ea2000c1e1900 */
[----:B------:R-:W-:-:S05]  /*0730*/  IMAD.IADD R23, R12, 0x1, -R17 ;  /* 0x000000010c177824 */ /* 0x000fca00078e0a11 */
        /* <DEDUP_REMOVED lines=8> */
[----:B------:R-:W0:Y:S01]  /*07c0*/  @!P1 LDC.64 R18, c[0x0][0x390] ;  /* 0x0000e400ff129b82 */ /* 0x000e220000000a00 */
[----:B------:R-:W-:Y:S02]  /*07d0*/  @!P1 IMAD R24, R15, R23, R24 ;  /* 0x000000170f189224 */ /* 0x000fe400078e0218 */
[----:B------:R-:W-:-:S04]  /*07e0*/  @!P1 IMAD R22, R22, R25, RZ ;  /* 0x0000001916169224 */ /* 0x000fc800078e02ff */
[----:B------:R-:W-:Y:S01]  /*07f0*/  @!P1 IMAD R23, R15, R22, R24 ;  /* 0x000000160f179224 */ /* 0x000fe200078e0218 */
[----:B------:R-:W2:Y:S01]  /*0800*/  @!P1 LDC.64 R16, c[0x0][0x3b0] ;  /* 0x0000ec00ff109b82 */ /* 0x000ea20000000a00 */
[----:B------:R-:W3:Y:S02]  /*0810*/  @!P1 LDG.E R15, desc[UR8][R2.64] ;  /* 0x00000008020f9981 */ /* 0x000ee4000c1e1900 */
[----:B0-----:R-:W-:Y:S02]  /*0820*/  @!P1 IMAD.WIDE R22, R23, 0x4, R18 ;  /* 0x0000000417169825 */ /* 0x001fe400078e0212 */
[----:B------:R-:W4:Y:S04]  /*0830*/  @!P1 LDG.E.64 R18, desc[UR8][R8.64+-0x8] ;  /* 0xfffff80808129981 */ /* 0x000f28000c1e1b00 */
[----:B------:R-:W5:Y:S04]  /*0840*/  @!P1 LDG.E R22, desc[UR8][R22.64] ;  /* 0x0000000816169981 */ /* 0x000f68000c1e1900 */
[----:B--2---:R-:W2:Y:S04]  /*0850*/  @!P1 LDG.E R20, desc[UR8][R16.64] ;  /* 0x0000000810149981 */ /* 0x004ea8000c1e1900 */
[----:B------:R-:W4:Y:S01]  /*0860*/  @!P1 LDG.E R24, desc[UR8][R16.64+0x4] ;  /* 0x0000040810189981 */ /* 0x000f22000c1e1900 */
[----:B---3--:R-:W-:-:S02]  /*0870*/  @!P1 I2FP.F32.S32 R15, R15 ;  /* 0x0000000f000f9245 */ /* 0x008fc40000201400 */
[----:B-----5:R-:W-:-:S03]  /*0880*/  @!P1 I2FP.F32.S32 R21, R22 ;  /* 0x0000001600159245 */ /* 0x020fc60000201400 */
[----:B--2---:R-:W-:Y:S02]  /*0890*/  @!P1 FADD R15, R15, -R20 ;  /* 0x800000140f0f9221 */ /* 0x004fe40000000000 */
[----:B----4-:R-:W-:-:S04]  /*08a0*/  @!P1 FADD R24, R21, -R24 ;  /* 0x8000001815189221 */ /* 0x010fc80000000000 */
[----:B------:R-:W-:-:S04]  /*08b0*/  @!P1 FMUL R15, R15, R24 ;  /* 0x000000180f0f9220 */ /* 0x000fc80000400000 */
[----:B------:R-:W0:Y:S02]  /*08c0*/  @!P1 F2F.F64.F32 R20, R15 ;  /* 0x0000000f00149310 */ /* 0x000e240000201800 */
[----:B0-----:R-:W-:-:S07]  /*08d0*/  @!P1 DADD R18, R20, R18 ;  /* 0x0000000014129229 */ /* 0x001fce0000000012 */
[----:B------:R0:W-:Y:S04]  /*08e0*/  @!P1 STG.E.64 desc[UR8][R8.64+-0x8], R18 ;  /* 0xfffff81208009986 */ /* 0x0001e8000c101b08 */
.L_x_1:
[----:B0-----:R-:W2:Y:S02]  /*08f0*/  LDG.E R18, desc[UR8][R6.64] ;  /* 0x0000000806127981 */ /* 0x001ea4000c1e1900 */
        /* <DEDUP_REMOVED lines=21> */
[----:B------:R-:W0:Y:S01]  /*0a50*/  LDC.64 R16, c[0x0][0x3b0] ;  /* 0x0000ec00ff107b82 */ /* 0x000e220000000a00 */
[----:B------:R-:W-:Y:S02]  /*0a60*/  IMAD R20, R15, R19, R20 ;  /* 0x000000130f147224 */ /* 0x000fe400078e0214 */
[----:B------:R-:W-:-:S04]  /*0a70*/  IMAD R18, R18, R21, RZ ;  /* 0x0000001512127224 */ /* 0x000fc800078e02ff */
[----:B------:R-:W-:Y:S02]  /*0a80*/  IMAD R21, R15, R18, R20 ;  /* 0x000000120f157224 */ /* 0x000fe400078e0214 */
[----:B------:R-:W2:Y:S02]  /*0a90*/  LDG.E R15, desc[UR8][R2.64] ;  /* 0x00000008020f7981 */ /* 0x000ea4000c1e1900 */
[----:B-1----:R-:W-:Y:S02]  /*0aa0*/  IMAD.WIDE R20, R21, 0x4, R4 ;  /* 0x0000000415147825 */ /* 0x002fe400078e0204 */
[----:B------:R-:W3:Y:S04]  /*0ab0*/  LDG.E.64 R18, desc[UR8][R8.64] ;  /* 0x0000000808127981 */ /* 0x000ee8000c1e1b00 */
[----:B------:R-:W4:Y:S04]  /*0ac0*/  LDG.E R20, desc[UR8][R20.64] ;  /* 0x0000000814147981 */ /* 0x000f28000c1e1900 */
[----:B0-----:R-:W5:Y:S04]  /*0ad0*/  LDG.E R22, desc[UR8][R16.64] ;  /* 0x0000000810167981 */ /* 0x001f68000c1e1900 */
[----:B------:R-:W3:Y:S01]  /*0ae0*/  LDG.E R24, desc[UR8][R16.64+0x4] ;  /* 0x0000040810187981 */ /* 0x000ee2000c1e1900 */
[----:B--2---:R-:W-:-:S02]  /*0af0*/  I2FP.F32.S32 R15, R15 ;  /* 0x0000000f000f7245 */ /* 0x004fc40000201400 */
[----:B----4-:R-:W-:-:S03]  /*0b00*/  I2FP.F32.S32 R23, R20 ;  /* 0x0000001400177245 */ /* 0x010fc60000201400 */
[----:B-----5:R-:W-:Y:S02]  /*0b10*/  FADD R15, R15, -R22 ;  /* 0x800000160f0f7221 */ /* 0x020fe40000000000 */
[----:B---3--:R-:W-:-:S04]  /*0b20*/  FADD R24, R23, -R24 ;  /* 0x8000001817187221 */ /* 0x008fc80000000000 */
[----:B------:R-:W-:-:S04]  /*0b30*/  FMUL R15, R15, R24 ;  /* 0x000000180f0f7220 */ /* 0x000fc80000400000 */
[----:B------:R-:W0:Y:S02]  /*0b40*/  F2F.F64.F32 R22, R15 ;  /* 0x0000000f00167310 */ /* 0x000e240000201800 */
[----:B0-----:R-:W-:-:S07]  /*0b50*/  DADD R18, R22, R18 ;  /* 0x0000000016127229 */ /* 0x001fce0000000012 */
[----:B------:R0:W-:Y:S04]  /*0b60*/  STG.E.64 desc[UR8][R8.64], R18 ;  /* 0x0000001208007986 */ /* 0x0001e8000c101b08 */
.L_x_2:
[----:B0-----:R-:W-:Y:S02]  /*0b70*/  IADD3 R8, P2, PT, R8, 0x10, RZ ;  /* 0x0000001008087810 */ /* 0x001fe40007f5e0ff */
[----:B------:R-:W-:-:S03]  /*0b80*/  IADD3 R6, P1, PT, R6, 0x18, RZ ;  /* 0x0000001806067810 */ /* 0x000fc60007f3e0ff */
[----:B------:R-:W-:Y:S01]  /*0b90*/  IMAD.X R9, RZ, RZ, R9, P2 ;  /* 0x000000ffff097224 */ /* 0x000fe200010e0609 */
[----:B------:R-:W-:Y:S01]  /*0ba0*/  IADD3.X R7, PT, PT, RZ, R7, RZ, P1, !PT ;  /* 0x00000007ff077210 */ /* 0x000fe20000ffe4ff */
[----:B------:R-:W-:Y:S08]  /*0bb0*/  @P0 BRA `(.L_x_3) ;  /* 0xfffffff800a40947 */ /* 0x000ff0000383ffff */
.L_x_0:
[----:B------:R-:W-:-:S04]  /*0bc0*/  LOP3.LUT R10, R10, 0x1, RZ, 0xc0, !PT ;  /* 0x000000010a0a7812 */ /* 0x000fc800078ec0ff */
[----:B------:R-:W-:-:S13]  /*0bd0*/  ISETP.NE.U32.AND P0, PT, R10, 0x1, PT ;  /* 0x000000010a00780c */ /* 0x000fda0003f05070 */
[----:B------:R-:W-:Y:S05]  /*0be0*/  @P0 EXIT ;  /* 0x000000000000094d */ /* 0x000fea0003800000 */
[----:B-1----:R-:W0:Y:S01]  /*0bf0*/  LDC.64 R4, c[0x0][0x3a0] ;  /* 0x0000e800ff047b82 */ /* 0x002e220000000a00 */
[----:B------:R-:W-:-:S04]  /*0c00*/  IMAD R7, R0, 0x3, RZ ;  /* 0x0000000300077824 */ /* 0x000fc800078e02ff */
[----:B0-----:R-:W-:-:S05]  /*0c10*/  IMAD.WIDE.U32 R4, R7, 0x4, R4 ;  /* 0x0000000407047825 */ /* 0x001fca00078e0004 */
[----:B------:R-:W2:Y:S02]  /*0c20*/  LDG.E R10, desc[UR8][R4.64] ;  /* 0x00000008040a7981 */ /* 0x000ea4000c1e1900 */
[----:B--2---:R-:W-:-:S13]  /*0c30*/  ISETP.GE.AND P0, PT, R13, R10, PT ;  /* 0x0000000a0d00720c */ /* 0x004fda0003f06270 */
[----:B------:R-:W-:Y:S05]  /*0c40*/  @!P0 EXIT ;  /* 0x000000000000894d */ /* 0x000fea0003800000 */
[----:B------:R-:W0:Y:S02]  /*0c50*/  LDC.64 R6, c[0x0][0x3c0] ;  /* 0x0000f000ff067b82 */ /* 0x000e240000000a00 */
[----:B0-----:R-:W2:Y:S01]  /*0c60*/  LDG.E R8, desc[UR8][R6.64] ;  /* 0x0000000806087981 */ /* 0x001ea2000c1e1900 */
[----:B------:R-:W-:-:S05]  /*0c70*/  IMAD.IADD R13, R13, 0x1, -R10 ;  /* 0x000000010d0d7824 */ /* 0x000fca00078e0a0a */
[----:B--2---:R-:W-:-:S13]  /*0c80*/  ISETP.GE.AND P0, PT, R13, R8, PT ;  /* 0x000000080d00720c */ /* 0x004fda0003f06270 */
[----:B------:R-:W-:Y:S05]  /*0c90*/  @P0 EXIT ;  /* 0x000000000000094d */ /* 0x000fea0003800000 */
[----:B------:R-:W2:Y:S02]  /*0ca0*/  LDG.E R15, desc[UR8][R4.64+0x4] ;  /* 0x00000408040f7981 */ /* 0x000ea4000c1e1900 */
[----:B--2---:R-:W-:-:S13]  /*0cb0*/  ISETP.GE.AND P0, PT, R12, R15, PT ;  /* 0x0000000f0c00720c */ /* 0x004fda0003f06270 */
[----:B------:R-:W-:Y:S05]  /*0cc0*/  @!P0 EXIT ;  /* 0x000000000000894d */ /* 0x000fea0003800000 */
[----:B------:R-:W2:Y:S01]  /*0cd0*/  LDG.E R9, desc[UR8][R6.64+0x4] ;  /* 0x0000040806097981 */ /* 0x000ea2000c1e1900 */
[----:B------:R-:W-:-:S04]  /*0ce0*/  IADD3 R12, PT, PT, R12, -R15, RZ ;  /* 0x8000000f0c0c7210 */ /* 0x000fc80007ffe0ff */
[----:B--2---:R-:W-:-:S13]  /*0cf0*/  ISETP.GE.AND P0, PT, R12, R9, PT ;  /* 0x000000090c00720c */ /* 0x004fda0003f06270 */
[----:B------:R-:W-:Y:S05]  /*0d00*/  @P0 EXIT ;  /* 0x000000000000094d */ /* 0x000fea0003800000 */
[----:B------:R-:W2:Y:S02]  /*0d10*/  LDG.E R4, desc[UR8][R4.64+0x8] ;  /* 0x0000080804047981 */ /* 0x000ea4000c1e1900 */
[----:B--2---:R-:W-:-:S13]  /*0d20*/  ISETP.GE.AND P0, PT, R11, R4, PT ;  /* 0x000000040b00720c */ /* 0x004fda0003f06270 */
[----:B------:R-:W-:Y:S05]  /*0d30*/  @!P0 EXIT ;  /* 0x000000000000894d */ /* 0x000fea0003800000 */
[----:B------:R-:W2:Y:S01]  /*0d40*/  LDG.E R6, desc[UR8][R6.64+0x8] ;  /* 0x0000080806067981 */ /* 0x000ea2000c1e1900 */
[----:B------:R-:W-:-:S05]  /*0d50*/  IMAD.IADD R10, R11, 0x1, -R4 ;  /* 0x000000010b0a7824 */ /* 0x000fca00078e0a04 */
[----:B--2---:R-:W-:-:S13]  /*0d60*/  ISETP.GE.AND P0, PT, R10, R6, PT ;  /* 0x000000060a00720c */ /* 0x004fda0003f06270 */
[----:B------:R-:W-:Y:S05]  /*0d70*/  @P0 EXIT ;  /* 0x000000000000094d */ /* 0x000fea0003800000 */
[----:B------:R-:W0:Y:S01]  /*0d80*/  LDC.64 R6, c[0x0][0x390] ;  /* 0x0000e400ff067b82 */ /* 0x000e220000000a00 */
[----:B------:R-:W-:Y:S01]  /*0d90*/  IMAD R11, R8, R12, R13 ;  /* 0x0000000c080b7224 */ /* 0x000fe200078e020d */
[----:B------:R-:W2:Y:S01]  /*0da0*/  LDG.E R2, desc[UR8][R2.64] ;  /* 0x0000000802027981 */ /* 0x000ea2000c1e1900 */
[----:B------:R-:W-:-:S04]  /*0db0*/  IMAD R9, R9, R10, RZ ;  /* 0x0000000a09097224 */ /* 0x000fc800078e02ff */
[----:B------:R-:W-:Y:S01]  /*0dc0*/  IMAD R9, R8, R9, R11 ;  /* 0x0000000908097224 */ /* 0x000fe200078e020b */
[----:B------:R-:W1:Y:S03]  /*0dd0*/  LDC.64 R4, c[0x0][0x3b0] ;  /* 0x0000ec00ff047b82 */ /* 0x000e660000000a00 */
[----:B0-----:R-:W-:-:S05]  /*0de0*/  IMAD.WIDE R6, R9, 0x4, R6 ;  /* 0x0000000409067825 */ /* 0x001fca00078e0206 */
[----:B------:R-:W0:Y:S01]  /*0df0*/  LDC.64 R8, c[0x0][0x3d0] ;  /* 0x0000f400ff087b82 */ /* 0x000e220000000a00 */
[----:B------:R-:W3:Y:S04]  /*0e00*/  LDG.E R6, desc[UR8][R6.64] ;  /* 0x0000000806067981 */ /* 0x000ee8000c1e1900 */
[----:B-1----:R-:W4:Y:S04]  /*0e10*/  LDG.E R13, desc[UR8][R4.64] ;  /* 0x00000008040d7981 */ /* 0x002f28000c1e1900 */
[----:B------:R-:W5:Y:S01]  /*0e20*/  LDG.E R15, desc[UR8][R4.64+0x4] ;  /* 0x00000408040f7981 */ /* 0x000f62000c1e1900 */
[----:B0-----:R-:W-:-:S05]  /*0e30*/  IMAD.WIDE.U32 R8, R0, 0x8, R8 ;  /* 0x0000000800087825 */ /* 0x001fca00078e0008 */
[----:B------:R-:W5:Y:S01]  /*0e40*/  LDG.E.64 R10, desc[UR8][R8.64] ;  /* 0x00000008080a7981 */ /* 0x000f62000c1e1b00 */
[----:B--2---:R-:W-:Y:S02]  /*0e50*/  I2FP.F32.S32 R0, R2 ;  /* 0x0000000200007245 */ /* 0x004fe40000201400 */
[----:B---3--:R-:W-:-:S03]  /*0e60*/  I2FP.F32.S32 R12, R6 ;  /* 0x00000006000c7245 */ /* 0x008fc60000201400 */
[----:B----4-:R-:W-:Y:S02]  /*0e70*/  FADD R0, R0, -R13 ;  /* 0x8000000d00007221 */ /* 0x010fe40000000000 */
[----:B-----5:R-:W-:-:S04]  /*0e80*/  FADD R15, R12, -R15 ;  /* 0x8000000f0c0f7221 */ /* 0x020fc80000000000 */
[----:B------:R-:W-:-:S04]  /*0e90*/  FMUL R0, R0, R15 ;  /* 0x0000000f00007220 */ /* 0x000fc80000400000 */
[----:B------:R-:W0:Y:S02]  /*0ea0*/  F2F.F64.F32 R2, R0 ;  /* 0x0000000000027310 */ /* 0x000e240000201800 */
[----:B0-----:R-:W-:-:S07]  /*0eb0*/  DADD R2, R2, R10 ;  /* 0x0000000002027229 */ /* 0x001fce000000000a */
[----:B------:R-:W-:Y:S01]  /*0ec0*/  STG.E.64 desc[UR8][R8.64], R2 ;  /* 0x0000000208007986 */ /* 0x000fe2000c101b08 */
[----:B------:R-:W-:Y:S05]  /*0ed0*/  EXIT ;  /* 0x000000000000794d */ /* 0x000fea0003800000 */
.L_x_4:
[----:B------:R-:W-:-:S00]  /*0ee0*/  BRA `(.L_x_4) ;  /* 0xfffffffc00fc7947 */ /* 0x000fc0000383ffff */
[----:B------:R-:W-:-:S00]  /*0ef0*/  NOP ;  /* 0x0000000000007918 */ /* 0x000fc00000000000 */
        /* <DEDUP_REMOVED lines=8> */
.L_x_5:


//--------------------- .nv.shared.reserved.0     --------------------------
	.section	.nv.shared.reserved.0,"aw",@nobits
	.weak		__nv_reservedSMEM_offset_0_alias
	.size		__nv_reservedSMEM_offset_0_alias, 0, 64
	.other		__nv_reservedSMEM_offset_0_alias,@"STO_CUDA_RESERVED_SHARED STV_DEFAULT"
__nv_reservedSMEM_offset_0_alias:
	.zero		0
	.zero		64


//--------------------- .nv.constant0.runAdd      --------------------------
	.section	.nv.constant0.runAdd,"a",@progbits
	.sectionflags	@""
	.align	4
.nv.constant0.runAdd:
	.zero		988


//--------------------- SYMBOLS --------------------------

	.type		.nv.reservedSmem.offset0,@object
	.size		.nv.reservedSmem.offset0,0x4
